//
// Generated by NVIDIA NVVM Compiler
//
// Compiler Build ID: CL-36424714
// Cuda compilation tools, release 13.0, V13.0.88
// Based on NVVM 20.0.0
//

.version 9.0
.target sm_100
.address_size 64

	// .globl	_Z9fillArrayPiii

.visible .entry _Z9fillArrayPiii(
	.param .u64 .ptr .align 1 _Z9fillArrayPiii_param_0,
	.param .u32 _Z9fillArrayPiii_param_1,
	.param .u32 _Z9fillArrayPiii_param_2
)
{
	.reg .pred 	%p<2>;
	.reg .b32 	%r<7>;
	.reg .b64 	%rd<5>;

	ld.param.u64 	%rd1, [_Z9fillArrayPiii_param_0];
	ld.param.u32 	%r3, [_Z9fillArrayPiii_param_1];
	ld.param.u32 	%r2, [_Z9fillArrayPiii_param_2];
	mov.u32 	%r4, %tid.x;
	mov.u32 	%r5, %ctaid.x;
	mov.u32 	%r6, %ntid.x;
	mad.lo.s32 	%r1, %r5, %r6, %r4;
	setp.ge.s32 	%p1, %r1, %r3;
	@%p1 bra 	$L__BB0_2;
	cvta.to.global.u64 	%rd2, %rd1;
	mul.wide.s32 	%rd3, %r1, 4;
	add.s64 	%rd4, %rd2, %rd3;
	st.global.u32 	[%rd4], %r2;
$L__BB0_2:
	ret;

}
	// .globl	_Z14knapsackKerneliiPiS_S_
.visible .entry _Z14knapsackKerneliiPiS_S_(
	.param .u32 _Z14knapsackKerneliiPiS_S__param_0,
	.param .u32 _Z14knapsackKerneliiPiS_S__param_1,
	.param .u64 .ptr .align 1 _Z14knapsackKerneliiPiS_S__param_2,
	.param .u64 .ptr .align 1 _Z14knapsackKerneliiPiS_S__param_3,
	.param .u64 .ptr .align 1 _Z14knapsackKerneliiPiS_S__param_4
)
{
	.reg .pred 	%p<5>;
	.reg .b32 	%r<19>;
	.reg .b64 	%rd<19>;

	ld.param.u32 	%r8, [_Z14knapsackKerneliiPiS_S__param_0];
	ld.param.u32 	%r10, [_Z14knapsackKerneliiPiS_S__param_1];
	ld.param.u64 	%rd2, [_Z14knapsackKerneliiPiS_S__param_2];
	ld.param.u64 	%rd3, [_Z14knapsackKerneliiPiS_S__param_3];
	ld.param.u64 	%rd4, [_Z14knapsackKerneliiPiS_S__param_4];
	cvta.to.global.u64 	%rd1, %rd4;
	mov.u32 	%r1, %tid.x;
	mul.lo.s32 	%r2, %r10, %r8;
	sub.s32 	%r11, %r2, %r10;
	add.s32 	%r3, %r11, %r1;
	setp.eq.s32 	%p1, %r8, 0;
	setp.eq.s32 	%p2, %r1, 0;
	or.pred  	%p3, %p2, %p1;
	mov.b32 	%r18, 0;
	@%p3 bra 	$L__BB1_4;
	cvta.to.global.u64 	%rd5, %rd2;
	mul.wide.s32 	%rd6, %r8, 4;
	add.s64 	%rd7, %rd5, %rd6;
	ld.global.u32 	%r4, [%rd7+-4];
	setp.gt.s32 	%p4, %r4, %r1;
	@%p4 bra 	$L__BB1_3;
	sub.s32 	%r12, %r3, %r4;
	mul.wide.s32 	%rd8, %r12, 4;
	add.s64 	%rd9, %rd1, %rd8;
	ld.global.u32 	%r13, [%rd9];
	cvta.to.global.u64 	%rd10, %rd3;
	add.s64 	%rd12, %rd10, %rd6;
	ld.global.u32 	%r14, [%rd12+-4];
	add.s32 	%r15, %r14, %r13;
	mul.wide.s32 	%rd13, %r4, 4;
	add.s64 	%rd14, %rd9, %rd13;
	ld.global.u32 	%r16, [%rd14];
	max.s32 	%r18, %r15, %r16;
	bra.uni 	$L__BB1_4;
$L__BB1_3:
	mul.wide.s32 	%rd15, %r3, 4;
	add.s64 	%rd16, %rd1, %rd15;
	ld.global.u32 	%r18, [%rd16];
$L__BB1_4:
	add.s32 	%r17, %r2, %r1;
	mul.wide.s32 	%rd17, %r17, 4;
	add.s64 	%rd18, %rd1, %rd17;
	st.global.u32 	[%rd18], %r18;
	bar.sync 	0;
	ret;

}


// ===== COMPILED SASS (sm_100) =====

	.target	sm_100

	.elftype	@"ET_EXEC"


//--------------------- .note.nv.tkinfo           --------------------------
	.section	.note.nv.tkinfo,"",@"SHT_NOTE"
	.sectionflags	@"SHF_NOTE_NV_TKINFO"
	.tkinfo
        /*0018*/ 	.word	0x00000002
        /*0030*/ 	.string	""
        /*0030*/ 	.string	"ptxas"
        /*0030*/ 	.string	"Cuda compilation tools, release 13.0, V13.0.88"
        /*0030*/ 	.string	"Build cuda_13.0.r13.0/compiler.36424714_0"
        /*0030*/ 	.string	"-arch sm_100 -m 64 "



//--------------------- .note.nv.cuinfo           --------------------------
	.section	.note.nv.cuinfo,"",@"SHT_NOTE"
	.sectionflags	@"SHF_NOTE_NV_CUINFO"
        /*0018*/ 	.short	0x0002
        /*001a*/ 	.short	0x0064
        /*001c*/ 	.short	0x0082
	.zero		2


//--------------------- .nv.info                  --------------------------
	.section	.nv.info,"",@"SHT_CUDA_INFO"
	.align	4


	//----- nvinfo : EIATTR_REGCOUNT
	.align		4
        /*0000*/ 	.byte	0x04, 0x2f
        /*0002*/ 	.short	(.L_1 - .L_0)
	.align		4
.L_0:
        /*0004*/ 	.word	index@(_Z9fillArrayPiii)
        /*0008*/ 	.word	0x0000000a


	//----- nvinfo : EIATTR_FRAME_SIZE
	.align		4
.L_1:
        /*000c*/ 	.byte	0x04, 0x11
        /*000e*/ 	.short	(.L_3 - .L_2)
	.align		4
.L_2:
        /*0010*/ 	.word	index@(_Z9fillArrayPiii)
        /*0014*/ 	.word	0x00000000


	//----- nvinfo : EIATTR_REGCOUNT
	.align		4
.L_3:
        /*0018*/ 	.byte	0x04, 0x2f
        /*001a*/ 	.short	(.L_5 - .L_4)
	.align		4
.L_4:
        /*001c*/ 	.word	index@(_Z14knapsackKerneliiPiS_S_)
        /*0020*/ 	.word	0x00000010


	//----- nvinfo : EIATTR_FRAME_SIZE
	.align		4
.L_5:
        /*0024*/ 	.byte	0x04, 0x11
        /*0026*/ 	.short	(.L_7 - .L_6)
	.align		4
.L_6:
        /*0028*/ 	.word	index@(_Z14knapsackKerneliiPiS_S_)
        /*002c*/ 	.word	0x00000000


	//----- nvinfo : EIATTR_MIN_STACK_SIZE
	.align		4
.L_7:
        /*0030*/ 	.byte	0x04, 0x12
        /*0032*/ 	.short	(.L_9 - .L_8)
	.align		4
.L_8:
        /*0034*/ 	.word	index@(_Z14knapsackKerneliiPiS_S_)
        /*0038*/ 	.word	0x00000000


	//----- nvinfo : EIATTR_MIN_STACK_SIZE
	.align		4
.L_9:
        /*003c*/ 	.byte	0x04, 0x12
        /*003e*/ 	.short	(.L_11 - .L_10)
	.align		4
.L_10:
        /*0040*/ 	.word	index@(_Z9fillArrayPiii)
        /*0044*/ 	.word	0x00000000
.L_11:


//--------------------- .nv.compat                --------------------------
	.section	.nv.compat,"",@"SHT_CUDA_COMPAT_INFO"
	.align	4
        /*0000*/ 	.byte	0x02, 0x09, 0x00, 0x00, 0x02, 0x02, 0x01, 0x00, 0x02, 0x05, 0x05, 0x00, 0x03, 0x07, 0x01, 0x01
        /*0010*/ 	.byte	0x02, 0x03, 0x00, 0x00, 0x02, 0x06, 0x01, 0x00, 0x04, 0x0b, 0x08, 0x00, 0x09, 0x00, 0x00, 0x00
        /*0020*/ 	.byte	0x00, 0x00, 0x00, 0x00


//--------------------- .nv.info._Z14knapsackKerneliiPiS_S_ --------------------------
	.section	.nv.info._Z14knapsackKerneliiPiS_S_,"",@"SHT_CUDA_INFO"
	.sectionflags	@""
	.align	4


	//----- nvinfo : EIATTR_CUDA_API_VERSION
	.align		4
        /*0000*/ 	.byte	0x04, 0x37
        /*0002*/ 	.short	(.L_13 - .L_12)
.L_12:
        /*0004*/ 	.word	0x00000082


	//----- nvinfo : EIATTR_KPARAM_INFO
	.align		4
.L_13:
        /*0008*/ 	.byte	0x04, 0x17
        /*000a*/ 	.short	(.L_15 - .L_14)
.L_14:
        /*000c*/ 	.word	0x00000000
        /*0010*/ 	.short	0x0004
        /*0012*/ 	.short	0x0018
        /*0014*/ 	.byte	0x00, 0xf5, 0x21, 0x00


	//----- nvinfo : EIATTR_KPARAM_INFO
	.align		4
.L_15:
        /*0018*/ 	.byte	0x04, 0x17
        /*001a*/ 	.short	(.L_17 - .L_16)
.L_16:
        /*001c*/ 	.word	0x00000000
        /*0020*/ 	.short	0x0003
        /*0022*/ 	.short	0x0010
        /*0024*/ 	.byte	0x00, 0xf5, 0x21, 0x00


	//----- nvinfo : EIATTR_KPARAM_INFO
	.align		4
.L_17:
        /*0028*/ 	.byte	0x04, 0x17
        /*002a*/ 	.short	(.L_19 - .L_18)
.L_18:
        /*002c*/ 	.word	0x00000000
        /*0030*/ 	.short	0x0002
        /*0032*/ 	.short	0x0008
        /*0034*/ 	.byte	0x00, 0xf5, 0x21, 0x00


	//----- nvinfo : EIATTR_KPARAM_INFO
	.align		4
.L_19:
        /*0038*/ 	.byte	0x04, 0x17
        /*003a*/ 	.short	(.L_21 - .L_20)
.L_20:
        /*003c*/ 	.word	0x00000000
        /*0040*/ 	.short	0x0001
        /*0042*/ 	.short	0x0004
        /*0044*/ 	.byte	0x00, 0xf0, 0x11, 0x00


	//----- nvinfo : EIATTR_KPARAM_INFO
	.align		4
.L_21:
        /*0048*/ 	.byte	0x04, 0x17
        /*004a*/ 	.short	(.L_23 - .L_22)
.L_22:
        /*004c*/ 	.word	0x00000000
        /*0050*/ 	.short	0x0000
        /*0052*/ 	.short	0x0000
        /*0054*/ 	.byte	0x00, 0xf0, 0x11, 0x00


	//----- nvinfo : EIATTR_SPARSE_MMA_MASK
	.align		4
.L_23:
        /*0058*/ 	.byte	0x03, 0x50
        /*005a*/ 	.short	0x0000


	//----- nvinfo : EIATTR_MAXREG_COUNT
	.align		4
        /*005c*/ 	.byte	0x03, 0x1b
        /*005e*/ 	.short	0x00ff


	//----- nvinfo : EIATTR_NUM_BARRIERS
	.align		4
        /*0060*/ 	.byte	0x02, 0x4c
        /*0062*/ 	.byte	0x01
	.zero		1


	//----- nvinfo : EIATTR_MERCURY_ISA_VERSION
	.align		4
        /*0064*/ 	.byte	0x03, 0x5f
        /*0066*/ 	.short	0x0101


	//----- nvinfo : EIATTR_VRC_CTA_INIT_COUNT
	.align		4
        /*0068*/ 	.byte	0x02, 0x4a
	.zero		1
	.zero		1


	//----- nvinfo : EIATTR_EXIT_INSTR_OFFSETS
	.align		4
        /*006c*/ 	.byte	0x04, 0x1c
        /*006e*/ 	.short	(.L_25 - .L_24)


	//   ....[0]....
.L_24:
        /*0070*/ 	.word	0x00000220


	//----- nvinfo : EIATTR_CRS_STACK_SIZE
	.align		4
.L_25:
        /*0074*/ 	.byte	0x04, 0x1e
        /*0076*/ 	.short	(.L_27 - .L_26)
.L_26:
        /*0078*/ 	.word	0x00000000


	//----- nvinfo : EIATTR_CBANK_PARAM_SIZE
	.align		4
.L_27:
        /*007c*/ 	.byte	0x03, 0x19
        /*007e*/ 	.short	0x0020


	//----- nvinfo : EIATTR_PARAM_CBANK
	.align		4
        /*0080*/ 	.byte	0x04, 0x0a
        /*0082*/ 	.short	(.L_29 - .L_28)
	.align		4
.L_28:
        /*0084*/ 	.word	index@(.nv.constant0._Z14knapsackKerneliiPiS_S_)
        /*0088*/ 	.short	0x0380
        /*008a*/ 	.short	0x0020


	//----- nvinfo : EIATTR_SW_WAR
	.align		4
.L_29:
        /*008c*/ 	.byte	0x04, 0x36
        /*008e*/ 	.short	(.L_31 - .L_30)
.L_30:
        /*0090*/ 	.word	0x00000008
.L_31:


//--------------------- .nv.info._Z9fillArrayPiii --------------------------
	.section	.nv.info._Z9fillArrayPiii,"",@"SHT_CUDA_INFO"
	.sectionflags	@""
	.align	4


	//----- nvinfo : EIATTR_CUDA_API_VERSION
	.align		4
        /*0000*/ 	.byte	0x04, 0x37
        /*0002*/ 	.short	(.L_33 - .L_32)
.L_32:
        /*0004*/ 	.word	0x00000082


	//----- nvinfo : EIATTR_KPARAM_INFO
	.align		4
.L_33:
        /*0008*/ 	.byte	0x04, 0x17
        /*000a*/ 	.short	(.L_35 - .L_34)
.L_34:
        /*000c*/ 	.word	0x00000000
        /*0010*/ 	.short	0x0002
        /*0012*/ 	.short	0x000c
        /*0014*/ 	.byte	0x00, 0xf0, 0x11, 0x00


	//----- nvinfo : EIATTR_KPARAM_INFO
	.align		4
.L_35:
        /*0018*/ 	.byte	0x04, 0x17
        /*001a*/ 	.short	(.L_37 - .L_36)
.L_36:
        /*001c*/ 	.word	0x00000000
        /*0020*/ 	.short	0x0001
        /*0022*/ 	.short	0x0008
        /*0024*/ 	.byte	0x00, 0xf0, 0x11, 0x00


	//----- nvinfo : EIATTR_KPARAM_INFO
	.align		4
.L_37:
        /*0028*/ 	.byte	0x04, 0x17
        /*002a*/ 	.short	(.L_39 - .L_38)
.L_38:
        /*002c*/ 	.word	0x00000000
        /*0030*/ 	.short	0x0000
        /*0032*/ 	.short	0x0000
        /*0034*/ 	.byte	0x00, 0xf5, 0x21, 0x00


	//----- nvinfo : EIATTR_SPARSE_MMA_MASK
	.align		4
.L_39:
        /*0038*/ 	.byte	0x03, 0x50
        /*003a*/ 	.short	0x0000


	//----- nvinfo : EIATTR_MAXREG_COUNT
	.align		4
        /*003c*/ 	.byte	0x03, 0x1b
        /*003e*/ 	.short	0x00ff


	//----- nvinfo : EIATTR_MERCURY_ISA_VERSION
	.align		4
        /*0040*/ 	.byte	0x03, 0x5f
        /*0042*/ 	.short	0x0101


	//----- nvinfo : EIATTR_VRC_CTA_INIT_COUNT
	.align		4
        /*0044*/ 	.byte	0x02, 0x4a
	.zero		1
	.zero		1


	//----- nvinfo : EIATTR_EXIT_INSTR_OFFSETS
	.align		4
        /*0048*/ 	.byte	0x04, 0x1c
        /*004a*/ 	.short	(.L_41 - .L_40)


	//   ....[0]....
.L_40:
        /*004c*/ 	.word	0x00000070


	//   ....[1]....
        /*0050*/ 	.word	0x000000d0


	//----- nvinfo : EIATTR_CBANK_PARAM_SIZE
	.align		4
.L_41:
        /*0054*/ 	.byte	0x03, 0x19
        /*0056*/ 	.short	0x0010


	//----- nvinfo : EIATTR_PARAM_CBANK
	.align		4
        /*0058*/ 	.byte	0x04, 0x0a
        /*005a*/ 	.short	(.L_43 - .L_42)
	.align		4
.L_42:
        /*005c*/ 	.word	index@(.nv.constant0._Z9fillArrayPiii)
        /*0060*/ 	.short	0x0380
        /*0062*/ 	.short	0x0010


	//----- nvinfo : EIATTR_SW_WAR
	.align		4
.L_43:
        /*0064*/ 	.byte	0x04, 0x36
        /*0066*/ 	.short	(.L_45 - .L_44)
.L_44:
        /*0068*/ 	.word	0x00000008
.L_45:


//--------------------- .nv.callgraph             --------------------------
	.section	.nv.callgraph,"",@"SHT_CUDA_CALLGRAPH"
	.align	4
	.sectionentsize	8
	.align		4
        /*0000*/ 	.word	0x00000000
	.align		4
        /*0004*/ 	.word	0xffffffff
	.align		4
        /*0008*/ 	.word	0x00000000
	.align		4
        /*000c*/ 	.word	0xfffffffe
	.align		4
        /*0010*/ 	.word	0x00000000
	.align		4
        /*0014*/ 	.word	0xfffffffd
	.align		4
        /*0018*/ 	.word	0x00000000
	.align		4
        /*001c*/ 	.word	0xfffffffc


//--------------------- .text._Z14knapsackKerneliiPiS_S_ --------------------------
	.section	.text._Z14knapsackKerneliiPiS_S_,"ax",@progbits
	.align	128
        .global         _Z14knapsackKerneliiPiS_S_
        .type           _Z14knapsackKerneliiPiS_S_,@function
        .size           _Z14knapsackKerneliiPiS_S_,(.L_x_4 - _Z14knapsackKerneliiPiS_S_)
        .other          _Z14knapsackKerneliiPiS_S_,@"STO_CUDA_ENTRY STV_DEFAULT"
_Z14knapsackKerneliiPiS_S_:
.text._Z14knapsackKerneliiPiS_S_:
[----:B------:R-:W-:Y:S01]  /*0000*/  LDC R1, c[0x0][0x37c] ;  /* 0x0000df00ff017b82 */ /* 0x000fe20000000800 */
[----:B------:R-:W0:Y:S07]  /*0010*/  S2R R0, SR_TID.X ;  /* 0x0000000000007919 */ /* 0x000e2e0000002100 */
[----:B------:R-:W1:Y:S01]  /*0020*/  LDC.64 R4, c[0x0][0x380] ;  /* 0x0000e000ff047b82 */ /* 0x000e620000000a00 */
[----:B------:R-:W2:Y:S01]  /*0030*/  LDCU.64 UR4, c[0x0][0x358] ;  /* 0x00006b00ff0477ac */ /* 0x000ea20008000a00 */
[----:B------:R-:W-:Y:S01]  /*0040*/  BSSY.RECONVERGENT B0, `(.L_x_0) ;  /* 0x000001b000007945 */ /* 0x000fe20003800200 */
[----:B------:R-:W-:-:S05]  /*0050*/  HFMA2 R13, -RZ, RZ, 0, 0 ;  /* 0x00000000ff0d7431 */ /* 0x000fca00000001ff */
[----:B------:R-:W3:Y:S01]  /*0060*/  LDC.64 R2, c[0x0][0x398] ;  /* 0x0000e600ff027b82 */ /* 0x000ee20000000a00 */
[----:B-1----:R-:W-:-:S04]  /*0070*/  ISETP.NE.AND P0, PT, R4, RZ, PT ;  /* 0x000000ff0400720c */ /* 0x002fc80003f05270 */
[----:B0-----:R-:W-:Y:S01]  /*0080*/  ISETP.EQ.OR P0, PT, R0, RZ, !P0 ;  /* 0x000000ff0000720c */ /* 0x001fe20004702670 */
[----:B------:R-:W-:-:S04]  /*0090*/  IMAD R7, R5, R4, R0 ;  /* 0x0000000405077224 */ /* 0x000fc800078e0200 */
[----:B---3--:R-:W-:-:S08]  /*00a0*/  IMAD.WIDE R2, R7, 0x4, R2 ;  /* 0x0000000407027825 */ /* 0x008fd000078e0202 */
[----:B--2---:R-:W-:Y:S05]  /*00b0*/  @P0 BRA `(.L_x_1) ;  /* 0x00000000004c0947 */ /* 0x004fea0003800000 */
[----:B------:R-:W0:Y:S08]  /*00c0*/  LDC.64 R6, c[0x0][0x388] ;  /* 0x0000e200ff067b82 */ /* 0x000e300000000a00 */
[----:B------:R-:W1:Y:S08]  /*00d0*/  LDC.64 R8, c[0x0][0x398] ;  /* 0x0000e600ff087b82 */ /* 0x000e700000000a00 */
[----:B------:R-:W2:Y:S01]  /*00e0*/  LDC.64 R10, c[0x0][0x390] ;  /* 0x0000e400ff0a7b82 */ /* 0x000ea20000000a00 */
[----:B0-----:R-:W-:-:S06]  /*00f0*/  IMAD.WIDE R6, R4, 0x4, R6 ;  /* 0x0000000404067825 */ /* 0x001fcc00078e0206 */
[----:B------:R-:W3:Y:S01]  /*0100*/  LDG.E R6, desc[UR4][R6.64+-0x4] ;  /* 0xfffffc0406067981 */ /* 0x000ee2000c1e1900 */
[----:B------:R-:W-:-:S05]  /*0110*/  IMAD R5, R5, R4, -R5 ;  /* 0x0000000405057224 */ /* 0x000fca00078e0a05 */
[-C--:B------:R-:W-:Y:S02]  /*0120*/  IADD3 R13, PT, PT, R5, R0.reuse, RZ ;  /* 0x00000000050d7210 */ /* 0x080fe40007ffe0ff */
[----:B---3--:R-:W-:-:S13]  /*0130*/  ISETP.GT.AND P0, PT, R6, R0, PT ;  /* 0x000000000600720c */ /* 0x008fda0003f04270 */
[----:B------:R-:W-:-:S05]  /*0140*/  @!P0 IADD3 R5, PT, PT, R13, -R6, RZ ;  /* 0x800000060d058210 */ /* 0x000fca0007ffe0ff */
[----:B-1----:R-:W-:-:S04]  /*0150*/  @!P0 IMAD.WIDE R8, R5, 0x4, R8 ;  /* 0x0000000405088825 */ /* 0x002fc800078e0208 */
[----:B--2---:R-:W-:-:S04]  /*0160*/  @!P0 IMAD.WIDE R4, R4, 0x4, R10 ;  /* 0x0000000404048825 */ /* 0x004fc800078e020a */
[----:B------:R-:W-:Y:S02]  /*0170*/  @!P0 IMAD.WIDE R10, R6, 0x4, R8 ;  /* 0x00000004060a8825 */ /* 0x000fe400078e0208 */
[----:B------:R-:W2:Y:S01]  /*0180*/  @!P0 LDG.E R5, desc[UR4][R4.64+-0x4] ;  /* 0xfffffc0404058981 */ /* 0x000ea2000c1e1900 */
[----:B------:R-:W0:Y:S03]  /*0190*/  @P0 LDC.64 R6, c[0x0][0x398] ;  /* 0x0000e600ff060b82 */ /* 0x000e260000000a00 */
[----:B------:R-:W2:Y:S04]  /*01a0*/  @!P0 LDG.E R8, desc[UR4][R8.64] ;  /* 0x0000000408088981 */ /* 0x000ea8000c1e1900 */
[----:B------:R-:W2:Y:S01]  /*01b0*/  @!P0 LDG.E R10, desc[UR4][R10.64] ;  /* 0x000000040a0a8981 */ /* 0x000ea2000c1e1900 */
[----:B0-----:R-:W-:Y:S01]  /*01c0*/  @P0 IMAD.WIDE R6, R13, 0x4, R6 ;  /* 0x000000040d060825 */ /* 0x001fe200078e0206 */
[----:B--2---:R-:W-:-:S06]  /*01d0*/  @!P0 VIADDMNMX R13, R5, R8, R10, !PT ;  /* 0x00000008050d8246 */ /* 0x004fcc000780010a */
[----:B------:R0:W5:Y:S02]  /*01e0*/  @P0 LDG.E R13, desc[UR4][R6.64] ;  /* 0x00000004060d0981 */ /* 0x000164000c1e1900 */
.L_x_1:
[----:B------:R-:W-:Y:S05]  /*01f0*/  BSYNC.RECONVERGENT B0 ;  /* 0x0000000000007941 */ /* 0x000fea0003800200 */
.L_x_0:
[----:B-----5:R-:W-:Y:S01]  /*0200*/  STG.E desc[UR4][R2.64], R13 ;  /* 0x0000000d02007986 */ /* 0x020fe2000c101904 */
[----:B------:R-:W-:Y:S06]  /*0210*/  BAR.SYNC.DEFER_BLOCKING 0x0 ;  /* 0x0000000000007b1d */ /* 0x000fec0000010000 */
[----:B------:R-:W-:Y:S05]  /*0220*/  EXIT ;  /* 0x000000000000794d */ /* 0x000fea0003800000 */
.L_x_2:
[----:B------:R-:W-:-:S00]  /*0230*/  BRA `(.L_x_2) ;  /* 0xfffffffc00fc7947 */ /* 0x000fc0000383ffff */
[----:B------:R-:W-:-:S00]  /*0240*/  NOP ;  /* 0x0000000000007918 */ /* 0x000fc00000000000 */
        /* <DEDUP_REMOVED lines=11> */
.L_x_4:


//--------------------- .text._Z9fillArrayPiii    --------------------------
	.section	.text._Z9fillArrayPiii,"ax",@progbits
	.align	128
        .global         _Z9fillArrayPiii
        .type           _Z9fillArrayPiii,@function
        .size           _Z9fillArrayPiii,(.L_x_5 - _Z9fillArrayPiii)
        .other          _Z9fillArrayPiii,@"STO_CUDA_ENTRY STV_DEFAULT"
_Z9fillArrayPiii:
.text._Z9fillArrayPiii:
[----:B------:R-:W-:Y:S01]  /*0000*/  LDC R1, c[0x0][0x37c] ;  /* 0x0000df00ff017b82 */ /* 0x000fe20000000800 */
[----:B------:R-:W0:Y:S07]  /*0010*/  S2R R5, SR_TID.X ;  /* 0x0000000000057919 */ /* 0x000e2e0000002100 */
[----:B------:R-:W0:Y:S01]  /*0020*/  S2UR UR4, SR_CTAID.X ;  /* 0x00000000000479c3 */ /* 0x000e220000002500 */
[----:B------:R-:W1:Y:S07]  /*0030*/  LDCU UR5, c[0x0][0x388] ;  /* 0x00007100ff0577ac */ /* 0x000e6e0008000800 */
[----:B------:R-:W0:Y:S02]  /*0040*/  LDC R0, c[0x0][0x360] ;  /* 0x0000d800ff007b82 */ /* 0x000e240000000800 */
[----:B0-----:R-:W-:-:S05]  /*0050*/  IMAD R5, R0, UR4, R5 ;  /* 0x0000000400057c24 */ /* 0x001fca000f8e0205 */
[----:B-1----:R-:W-:-:S13]  /*0060*/  ISETP.GE.AND P0, PT, R5, UR5, PT ;  /* 0x0000000505007c0c */ /* 0x002fda000bf06270 */
[----:B------:R-:W-:Y:S05]  /*0070*/  @P0 EXIT ;  /* 0x000000000000094d */ /* 0x000fea0003800000 */
[----:B------:R-:W0:Y:S01]  /*0080*/  LDC.64 R2, c[0x0][0x380] ;  /* 0x0000e000ff027b82 */ /* 0x000e220000000a00 */
[----:B------:R-:W1:Y:S07]  /*0090*/  LDCU.64 UR4, c[0x0][0x358] ;  /* 0x00006b00ff0477ac */ /* 0x000e6e0008000a00 */
[----:B------:R-:W1:Y:S01]  /*00a0*/  LDC R7, c[0x0][0x38c] ;  /* 0x0000e300ff077b82 */ /* 0x000e620000000800 */
[----:B0-----:R-:W-:-:S05]  /*00b0*/  IMAD.WIDE R2, R5, 0x4, R2 ;  /* 0x0000000405027825 */ /* 0x001fca00078e0202 */
[----:B-1----:R-:W-:Y:S01]  /*00c0*/  STG.E desc[UR4][R2.64], R7 ;  /* 0x0000000702007986 */ /* 0x002fe2000c101904 */
[----:B------:R-:W-:Y:S05]  /*00d0*/  EXIT ;  /* 0x000000000000794d */ /* 0x000fea0003800000 */
.L_x_3:
        /* <DEDUP_REMOVED lines=10> */
.L_x_5:


//--------------------- .nv.shared.reserved.0     --------------------------
	.section	.nv.shared.reserved.0,"aw",@nobits
	.weak		__nv_reservedSMEM_offset_0_alias
	.size		__nv_reservedSMEM_offset_0_alias, 0, 64
	.other		__nv_reservedSMEM_offset_0_alias,@"STO_CUDA_RESERVED_SHARED STV_DEFAULT"
__nv_reservedSMEM_offset_0_alias:
	.zero		0
	.zero		64


//--------------------- .nv.constant0._Z14knapsackKerneliiPiS_S_ --------------------------
	.section	.nv.constant0._Z14knapsackKerneliiPiS_S_,"a",@progbits
	.sectionflags	@""
	.align	4
.nv.constant0._Z14knapsackKerneliiPiS_S_:
	.zero		928


//--------------------- .nv.constant0._Z9fillArrayPiii --------------------------
	.section	.nv.constant0._Z9fillArrayPiii,"a",@progbits
	.sectionflags	@""
	.align	4
.nv.constant0._Z9fillArrayPiii:
	.zero		912


//--------------------- SYMBOLS --------------------------

	.type		.nv.reservedSmem.offset0,@object
	.size		.nv.reservedSmem.offset0,0x4
